	.headerflags	@"EF_CUDA_TEXMODE_UNIFIED EF_CUDA_64BIT_ADDRESS EF_CUDA_ACCELERATORS EF_CUDA_SM90 EF_CUDA_VIRTUAL_SM(EF_CUDA_SM90)"
	.elftype	@"ET_EXEC"


//--------------------- .nv.info                  --------------------------
	.section	.nv.info,"",@"SHT_CUDA_INFO"
	.align	4


	//----- nvinfo : EIATTR_REGCOUNT
	.align		4
        /*0000*/ 	.byte	0x04, 0x2f
        /*0002*/ 	.short	(.L_1 - .L_0)
	.align		4
.L_0:
        /*0004*/ 	.word	index@(triton_poi_fused_convolution_14)
        /*0008*/ 	.word	0x00000020


	//----- nvinfo : EIATTR_MIN_STACK_SIZE
	.align		4
.L_1:
        /*000c*/ 	.byte	0x04, 0x12
        /*000e*/ 	.short	(.L_3 - .L_2)
	.align		4
.L_2:
        /*0010*/ 	.word	index@(triton_poi_fused_convolution_14)
        /*0014*/ 	.word	0x00000000


	//----- nvinfo : EIATTR_FRAME_SIZE
	.align		4
.L_3:
        /*0018*/ 	.byte	0x04, 0x11
        /*001a*/ 	.short	(.L_5 - .L_4)
	.align		4
.L_4:
        /*001c*/ 	.word	index@(triton_poi_fused_convolution_14)
        /*0020*/ 	.word	0x00000000


	//----- nvinfo : EIATTR_MIN_STACK_SIZE
	.align		4
.L_5:
        /*0024*/ 	.byte	0x04, 0x12
        /*0026*/ 	.short	(.L_7 - .L_6)
	.align		4
.L_6:
        /*0028*/ 	.word	index@(triton_poi_fused_convolution_14)
        /*002c*/ 	.word	0x00000000
.L_7:


//--------------------- .nv.info.triton_poi_fused_convolution_14 --------------------------
	.section	.nv.info.triton_poi_fused_convolution_14,"",@"SHT_CUDA_INFO"
	.sectionflags	@""
	.align	4


	//----- nvinfo : EIATTR_CUDA_API_VERSION
	.align		4
        /*0000*/ 	.byte	0x04, 0x37
        /*0002*/ 	.short	(.L_9 - .L_8)
.L_8:
        /*0004*/ 	.word	0x0000007c


	//----- nvinfo : EIATTR_KPARAM_INFO
	.align		4
.L_9:
        /*0008*/ 	.byte	0x04, 0x17
        /*000a*/ 	.short	(.L_11 - .L_10)
.L_10:
        /*000c*/ 	.word	0x00000000
        /*0010*/ 	.short	0x0004
        /*0012*/ 	.short	0x001c
        /*0014*/ 	.byte	0x00, 0xf0, 0x11, 0x00


	//----- nvinfo : EIATTR_KPARAM_INFO
	.align		4
.L_11:
        /*0018*/ 	.byte	0x04, 0x17
        /*001a*/ 	.short	(.L_13 - .L_12)
.L_12:
        /*001c*/ 	.word	0x00000000
        /*0020*/ 	.short	0x0003
        /*0022*/ 	.short	0x0018
        /*0024*/ 	.byte	0x00, 0xf0, 0x11, 0x00


	//----- nvinfo : EIATTR_KPARAM_INFO
	.align		4
.L_13:
        /*0028*/ 	.byte	0x04, 0x17
        /*002a*/ 	.short	(.L_15 - .L_14)
.L_14:
        /*002c*/ 	.word	0x00000000
        /*0030*/ 	.short	0x0002
        /*0032*/ 	.short	0x0010
        /*0034*/ 	.byte	0x00, 0xf4, 0x21, 0x00


	//----- nvinfo : EIATTR_KPARAM_INFO
	.align		4
.L_15:
        /*0038*/ 	.byte	0x04, 0x17
        /*003a*/ 	.short	(.L_17 - .L_16)
.L_16:
        /*003c*/ 	.word	0x00000000
        /*0040*/ 	.short	0x0001
        /*0042*/ 	.short	0x0008
        /*0044*/ 	.byte	0x00, 0xf4, 0x21, 0x00


	//----- nvinfo : EIATTR_KPARAM_INFO
	.align		4
.L_17:
        /*0048*/ 	.byte	0x04, 0x17
        /*004a*/ 	.short	(.L_19 - .L_18)
.L_18:
        /*004c*/ 	.word	0x00000000
        /*0050*/ 	.short	0x0000
        /*0052*/ 	.short	0x0000
        /*0054*/ 	.byte	0x00, 0xf4, 0x21, 0x00


	//----- nvinfo : EIATTR_SPARSE_MMA_MASK
	.align		4
.L_19:
        /*0058*/ 	.byte	0x03, 0x50
        /*005a*/ 	.short	0x0000


	//----- nvinfo : EIATTR_MAXREG_COUNT
	.align		4
        /*005c*/ 	.byte	0x03, 0x1b
        /*005e*/ 	.short	0x00ff


	//----- nvinfo : EIATTR_EXIT_INSTR_OFFSETS
	.align		4
        /*0060*/ 	.byte	0x04, 0x1c
        /*0062*/ 	.short	(.L_21 - .L_20)


	//   ....[0]....
.L_20:
        /*0064*/ 	.word	0x00000530


	//   ....[1]....
        /*0068*/ 	.word	0x00000550


	//----- nvinfo : EIATTR_REQNTID
	.align		4
.L_21:
        /*006c*/ 	.byte	0x04, 0x10
        /*006e*/ 	.short	(.L_23 - .L_22)
.L_22:
        /*0070*/ 	.word	0x00000080
        /*0074*/ 	.word	0x00000001
        /*0078*/ 	.word	0x00000001


	//----- nvinfo : EIATTR_CBANK_PARAM_SIZE
	.align		4
.L_23:
        /*007c*/ 	.byte	0x03, 0x19
        /*007e*/ 	.short	0x0020


	//----- nvinfo : EIATTR_PARAM_CBANK
	.align		4
        /*0080*/ 	.byte	0x04, 0x0a
        /*0082*/ 	.short	(.L_25 - .L_24)
	.align		4
.L_24:
        /*0084*/ 	.word	index@(.nv.constant0.triton_poi_fused_convolution_14)
        /*0088*/ 	.short	0x0210
        /*008a*/ 	.short	0x0020


	//----- nvinfo : EIATTR_SW_WAR
	.align		4
.L_25:
        /*008c*/ 	.byte	0x04, 0x36
        /*008e*/ 	.short	(.L_27 - .L_26)
.L_26:
        /*0090*/ 	.word	0x00000008
.L_27:


//--------------------- .nv.callgraph             --------------------------
	.section	.nv.callgraph,"",@"SHT_CUDA_CALLGRAPH"
	.align	4
	.sectionentsize	8
	.align		4
        /*0000*/ 	.word	0x00000000
	.align		4
        /*0004*/ 	.word	0xffffffff
	.align		4
        /*0008*/ 	.word	0x00000000
	.align		4
        /*000c*/ 	.word	0xfffffffe
	.align		4
        /*0010*/ 	.word	0x00000000
	.align		4
        /*0014*/ 	.word	0xfffffffd
	.align		4
        /*0018*/ 	.word	0x00000000
	.align		4
        /*001c*/ 	.word	0xfffffffc


//--------------------- .text.triton_poi_fused_convolution_14 --------------------------
	.section	.text.triton_poi_fused_convolution_14,"ax",@progbits
	.align	128
        .global         triton_poi_fused_convolution_14
        .type           triton_poi_fused_convolution_14,@function
        .size           triton_poi_fused_convolution_14,(.L_x_1 - triton_poi_fused_convolution_14)
        .other          triton_poi_fused_convolution_14,@"STO_CUDA_ENTRY STV_DEFAULT"
triton_poi_fused_convolution_14:
.text.triton_poi_fused_convolution_14:
[----:B------:R-:W0:Y:S02]  /*0000*/  LDC R1, c[0x0][0x28] ;  /* 0x00000a00ff017b82 */ /* 0x000e240000000800 */
[----:B------:R-:W1:Y:S01]  /*0010*/  S2R R0, SR_TID.X ;  /* 0x0000000000007919 */ /* 0x000e620000002100 */
[----:B------:R-:W2:Y:S01]  /*0020*/  S2UR UR4, SR_CTAID.Y ;  /* 0x00000000000479c3 */ /* 0x000ea20000002600 */
[----:B------:R-:W-:Y:S01]  /*0030*/  HFMA2.MMA R17, -RZ, RZ, 0, 0 ;  /* 0x00000000ff117435 */ /* 0x000fe200000001ff */
[----:B------:R-:W3:Y:S06]  /*0040*/  S2R R5, SR_CTAID.X ;  /* 0x0000000000057919 */ /* 0x000eec0000002500 */
[----:B------:R-:W4:Y:S08]  /*0050*/  LDC.64 R10, c[0x0][0x210] ;  /* 0x00008400ff0a7b82 */ /* 0x000f300000000a00 */
[----:B------:R-:W5:Y:S01]  /*0060*/  LDC.64 R8, c[0x0][0x218] ;  /* 0x00008600ff087b82 */ /* 0x000f620000000a00 */
[----:B--2---:R-:W-:Y:S01]  /*0070*/  USHF.L.U32 UR4, UR4, 0x5, URZ ;  /* 0x0000000504047899 */ /* 0x004fe2000800063f */
[----:B-1----:R-:W-:-:S02]  /*0080*/  SHF.R.U32.HI R14, RZ, 0x3, R0 ;  /* 0x00000003ff0e7819 */ /* 0x002fc40000011600 */
[----:B------:R-:W-:Y:S02]  /*0090*/  SHF.L.U32 R0, R0, 0x2, RZ ;  /* 0x0000000200007819 */ /* 0x000fe400000006ff */
[----:B------:R-:W-:Y:S02]  /*00a0*/  SGXT.U32 R14, R14, 0x4 ;  /* 0x000000040e0e781a */ /* 0x000fe40000000000 */
[----:B------:R-:W-:Y:S02]  /*00b0*/  LOP3.LUT R0, R0, 0x1c, RZ, 0xc0, !PT ;  /* 0x0000001c00007812 */ /* 0x000fe400078ec0ff */
[----:B------:R-:W-:Y:S01]  /*00c0*/  LOP3.LUT R14, R14, UR4, RZ, 0xfc, !PT ;  /* 0x000000040e0e7c12 */ /* 0x000fe2000f8efcff */
[----:B------:R-:W-:Y:S01]  /*00d0*/  ULDC.64 UR4, c[0x0][0x208] ;  /* 0x0000820000047ab9 */ /* 0x000fe20000000a00 */
[----:B---3--:R-:W-:Y:S02]  /*00e0*/  LEA R16, R5, R0, 0x5 ;  /* 0x0000000005107211 */ /* 0x008fe400078e28ff */
[C---:B------:R-:W-:Y:S01]  /*00f0*/  LOP3.LUT R15, R14.reuse, 0x10, RZ, 0xfc, !PT ;  /* 0x000000100e0f7812 */ /* 0x040fe200078efcff */
[----:B------:R-:W-:Y:S01]  /*0100*/  IMAD.HI R2, R14, 0x6bca1af3, RZ ;  /* 0x6bca1af30e027827 */ /* 0x000fe200078e02ff */
[----:B------:R-:W-:-:S03]  /*0110*/  ISETP.GE.AND P0, PT, R16, 0x40, PT ;  /* 0x000000401000780c */ /* 0x000fc60003f06270 */
[----:B------:R-:W-:Y:S01]  /*0120*/  IMAD.HI R18, R15, 0x6bca1af3, RZ ;  /* 0x6bca1af30f127827 */ /* 0x000fe200078e02ff */
[----:B------:R-:W-:Y:S02]  /*0130*/  SHF.R.U32.HI R3, RZ, 0x1f, R2 ;  /* 0x0000001fff037819 */ /* 0x000fe40000011602 */
[----:B------:R-:W-:Y:S01]  /*0140*/  ISETP.LT.AND P1, PT, R14, 0x4c, !P0 ;  /* 0x0000004c0e00780c */ /* 0x000fe20004721270 */
[----:B------:R-:W-:Y:S01]  /*0150*/  IMAD R24, R16, 0x13, RZ ;  /* 0x0000001310187824 */ /* 0x000fe200078e02ff */
[----:B------:R-:W-:-:S05]  /*0160*/  LEA.HI.SX32 R3, R2, R3, 0x1d ;  /* 0x0000000302037211 */ /* 0x000fca00078feaff */
[----:B------:R-:W-:-:S04]  /*0170*/  IMAD R21, R3, -0x13, R14 ;  /* 0xffffffed03157824 */ /* 0x000fc800078e020e */
[----:B------:R-:W-:Y:S01]  /*0180*/  IMAD R7, R3, 0x4c0, R21 ;  /* 0x000004c003077824 */ /* 0x000fe200078e0215 */
[----:B------:R-:W-:Y:S02]  /*0190*/  SHF.R.U32.HI R3, RZ, 0x1f, R18 ;  /* 0x0000001fff037819 */ /* 0x000fe40000011612 */
[----:B------:R-:W-:Y:S01]  /*01a0*/  IADD3 R22, R24, 0x26, RZ ;  /* 0x0000002618167810 */ /* 0x000fe20007ffe0ff */
[----:B------:R-:W-:Y:S01]  /*01b0*/  IMAD R5, R16, 0x13, R7 ;  /* 0x0000001310057824 */ /* 0x000fe200078e0207 */
[----:B------:R-:W-:-:S03]  /*01c0*/  LEA.HI.SX32 R18, R18, R3, 0x1d ;  /* 0x0000000312127211 */ /* 0x000fc600078feaff */
[----:B----4-:R-:W-:Y:S01]  /*01d0*/  IMAD.WIDE R4, R5, 0x4, R10 ;  /* 0x0000000405047825 */ /* 0x010fe200078e020a */
[----:B------:R-:W-:Y:S02]  /*01e0*/  IADD3 R23, R24, 0x13, RZ ;  /* 0x0000001318177810 */ /* 0x000fe40007ffe0ff */
[----:B------:R-:W-:Y:S01]  /*01f0*/  IADD3 R24, R24, 0x39, RZ ;  /* 0x0000003918187810 */ /* 0x000fe20007ffe0ff */
[----:B------:R-:W-:Y:S01]  /*0200*/  IMAD.IADD R25, R22, 0x1, R7 ;  /* 0x0000000116197824 */ /* 0x000fe200078e0207 */
[----:B------:R1:W2:Y:S01]  /*0210*/  @P1 LDG.E.EL R17, desc[UR4][R4.64] ;  /* 0x0000000404111981 */ /* 0x0002a2000c2e1900 */
[----:B------:R-:W-:Y:S01]  /*0220*/  IMAD R19, R18, -0x13, R15 ;  /* 0xffffffed12137824 */ /* 0x000fe200078e020f */
[----:B------:R-:W-:Y:S02]  /*0230*/  ISETP.GE.AND P2, PT, R14, 0x4c, PT ;  /* 0x0000004c0e00780c */ /* 0x000fe40003f46270 */
[----:B------:R-:W-:Y:S02]  /*0240*/  CS2R R12, SRZ ;  /* 0x00000000000c7805 */ /* 0x000fe4000001ff00 */
[----:B------:R-:W-:-:S02]  /*0250*/  IADD3 R3, R23, R7, RZ ;  /* 0x0000000717037210 */ /* 0x000fc40007ffe0ff */
[----:B------:R-:W-:Y:S02]  /*0260*/  IADD3 R7, R24, R7, RZ ;  /* 0x0000000718077210 */ /* 0x000fe40007ffe0ff */
[----:B------:R-:W-:Y:S01]  /*0270*/  MOV R0, RZ ;  /* 0x000000ff00007202 */ /* 0x000fe20000000f00 */
[----:B------:R-:W-:-:S04]  /*0280*/  IMAD.WIDE R2, R3, 0x4, R10 ;  /* 0x0000000403027825 */ /* 0x000fc800078e020a */
[----:B-1----:R-:W-:Y:S01]  /*0290*/  IMAD.WIDE R4, R25, 0x4, R10 ;  /* 0x0000000419047825 */ /* 0x002fe200078e020a */
[----:B------:R-:W-:Y:S01]  /*02a0*/  ISETP.LT.AND P0, PT, R15, 0x4c, !P0 ;  /* 0x0000004c0f00780c */ /* 0x000fe20004701270 */
[----:B------:R1:W3:Y:S02]  /*02b0*/  @P1 LDG.E.EL R12, desc[UR4][R2.64] ;  /* 0x00000004020c1981 */ /* 0x0002e4000c2e1900 */
[----:B------:R-:W-:Y:S01]  /*02c0*/  IMAD R25, R18, 0x4c0, R19 ;  /* 0x000004c012197824 */ /* 0x000fe200078e0213 */
[----:B------:R-:W-:Y:S01]  /*02d0*/  HFMA2.MMA R18, -RZ, RZ, 0, 0 ;  /* 0x00000000ff127435 */ /* 0x000fe200000001ff */
[----:B------:R-:W-:Y:S01]  /*02e0*/  IMAD.WIDE R6, R7, 0x4, R10 ;  /* 0x0000000407067825 */ /* 0x000fe200078e020a */
[----:B------:R-:W-:Y:S01]  /*02f0*/  ISETP.GE.AND P3, PT, R15, 0x4c, PT ;  /* 0x0000004c0f00780c */ /* 0x000fe20003f66270 */
[----:B------:R4:W2:Y:S01]  /*0300*/  @P1 LDG.E.EL R13, desc[UR4][R4.64] ;  /* 0x00000004040d1981 */ /* 0x0008a2000c2e1900 */
[----:B------:R-:W-:Y:S01]  /*0310*/  IADD3 R23, R23, R25, RZ ;  /* 0x0000001917177210 */ /* 0x000fe20007ffe0ff */
[----:B-----5:R-:W-:Y:S01]  /*0320*/  IMAD.WIDE R20, R21, 0x4, R8 ;  /* 0x0000000415147825 */ /* 0x020fe200078e0208 */
[----:B------:R-:W-:Y:S01]  /*0330*/  IADD3 R29, R24, R25, RZ ;  /* 0x00000019181d7210 */ /* 0x000fe20007ffe0ff */
[----:B------:R5:W2:Y:S02]  /*0340*/  @P1 LDG.E.EL R0, desc[UR4][R6.64] ;  /* 0x0000000406001981 */ /* 0x000aa4000c2e1900 */
[----:B------:R-:W-:-:S02]  /*0350*/  IMAD.IADD R27, R22, 0x1, R25 ;  /* 0x00000001161b7824 */ /* 0x000fc400078e0219 */
[----:B------:R-:W-:Y:S01]  /*0360*/  IMAD R25, R16, 0x13, R25 ;  /* 0x0000001310197824 */ /* 0x000fe200078e0219 */
[----:B------:R-:W2:Y:S01]  /*0370*/  @!P2 LDG.E.EL R18, desc[UR4][R20.64] ;  /* 0x000000041412a981 */ /* 0x000ea2000c2e1900 */
[----:B-1----:R-:W-:-:S04]  /*0380*/  IMAD.WIDE R2, R23, 0x4, R10 ;  /* 0x0000000417027825 */ /* 0x002fc800078e020a */
[--C-:B----4-:R-:W-:Y:S02]  /*0390*/  IMAD.WIDE R4, R25, 0x4, R10.reuse ;  /* 0x0000000419047825 */ /* 0x110fe400078e020a */
[----:B------:R-:W1:Y:S02]  /*03a0*/  LDC.64 R24, c[0x0][0x220] ;  /* 0x00008800ff187b82 */ /* 0x000e640000000a00 */
[----:B-----5:R-:W-:Y:S01]  /*03b0*/  IMAD.WIDE R6, R27, 0x4, R10 ;  /* 0x000000041b067825 */ /* 0x020fe200078e020a */
[----:B------:R-:W-:-:S03]  /*03c0*/  CS2R R26, SRZ ;  /* 0x00000000001a7805 */ /* 0x000fc6000001ff00 */
[----:B------:R-:W-:Y:S01]  /*03d0*/  IMAD.WIDE R10, R29, 0x4, R10 ;  /* 0x000000041d0a7825 */ /* 0x000fe200078e020a */
[----:B------:R-:W-:Y:S02]  /*03e0*/  CS2R R28, SRZ ;  /* 0x00000000001c7805 */ /* 0x000fe4000001ff00 */
[----:B------:R-:W4:Y:S01]  /*03f0*/  @P0 LDG.E.EL R26, desc[UR4][R6.64] ;  /* 0x00000004061a0981 */ /* 0x000f22000c2e1900 */
[----:B------:R-:W-:Y:S01]  /*0400*/  IMAD.WIDE R8, R19, 0x4, R8 ;  /* 0x0000000413087825 */ /* 0x000fe200078e0208 */
[----:B------:R-:W-:Y:S02]  /*0410*/  MOV R19, RZ ;  /* 0x000000ff00137202 */ /* 0x000fe40000000f00 */
[----:B------:R1:W5:Y:S04]  /*0420*/  @P0 LDG.E.EL R29, desc[UR4][R4.64] ;  /* 0x00000004041d0981 */ /* 0x000368000c2e1900 */
[----:B------:R-:W5:Y:S04]  /*0430*/  @!P3 LDG.E.EL R28, desc[UR4][R8.64] ;  /* 0x00000004081cb981 */ /* 0x000f68000c2e1900 */
[----:B------:R-:W4:Y:S04]  /*0440*/  @P0 LDG.E.EL R19, desc[UR4][R2.64] ;  /* 0x0000000402130981 */ /* 0x000f28000c2e1900 */
[----:B------:R4:W4:Y:S01]  /*0450*/  @P0 LDG.E.EL R27, desc[UR4][R10.64] ;  /* 0x000000040a1b0981 */ /* 0x000922000c2e1900 */
[----:B------:R-:W-:-:S02]  /*0460*/  LEA R14, R14, R16, 0x6 ;  /* 0x000000100e0e7211 */ /* 0x000fc400078e30ff */
[----:B------:R-:W-:-:S03]  /*0470*/  LEA R15, R15, R16, 0x6 ;  /* 0x000000100f0f7211 */ /* 0x000fc600078e30ff */
[----:B-1----:R-:W-:-:S04]  /*0480*/  IMAD.WIDE R4, R14, 0x4, R24 ;  /* 0x000000040e047825 */ /* 0x002fc800078e0218 */
[----:B------:R-:W-:-:S04]  /*0490*/  IMAD.WIDE R24, R15, 0x4, R24 ;  /* 0x000000040f187825 */ /* 0x000fc800078e0218 */
[C---:B--2---:R-:W-:Y:S01]  /*04a0*/  FADD R20, R18.reuse, R17 ;  /* 0x0000001112147221 */ /* 0x044fe20000000000 */
[C---:B---3--:R-:W-:Y:S01]  /*04b0*/  FADD R21, R18.reuse, R12 ;  /* 0x0000000c12157221 */ /* 0x048fe20000000000 */
[C---:B------:R-:W-:Y:S01]  /*04c0*/  FADD R22, R18.reuse, R13 ;  /* 0x0000000d12167221 */ /* 0x040fe20000000000 */
[----:B------:R-:W-:-:S05]  /*04d0*/  FADD R23, R18, R0 ;  /* 0x0000000012177221 */ /* 0x000fca0000000000 */
[----:B------:R1:W-:Y:S01]  /*04e0*/  @P1 STG.E.128 desc[UR4][R4.64], R20 ;  /* 0x0000001404001986 */ /* 0x0003e2000c101d04 */
[C---:B-----5:R-:W-:Y:S01]  /*04f0*/  FADD R8, R28.reuse, R29 ;  /* 0x0000001d1c087221 */ /* 0x060fe20000000000 */
[C---:B----4-:R-:W-:Y:S01]  /*0500*/  FADD R10, R28.reuse, R26 ;  /* 0x0000001a1c0a7221 */ /* 0x050fe20000000000 */
[C---:B------:R-:W-:Y:S01]  /*0510*/  FADD R9, R28.reuse, R19 ;  /* 0x000000131c097221 */ /* 0x040fe20000000000 */
[----:B------:R-:W-:Y:S01]  /*0520*/  FADD R11, R28, R27 ;  /* 0x0000001b1c0b7221 */ /* 0x000fe20000000000 */
[----:B-1----:R-:W-:Y:S06]  /*0530*/  @!P0 EXIT ;  /* 0x000000000000894d */ /* 0x002fec0003800000 */
[----:B------:R-:W-:Y:S01]  /*0540*/  STG.E.128 desc[UR4][R24.64], R8 ;  /* 0x0000000818007986 */ /* 0x000fe2000c101d04 */
[----:B------:R-:W-:Y:S05]  /*0550*/  EXIT ;  /* 0x000000000000794d */ /* 0x000fea0003800000 */
.L_x_0:
[----:B------:R-:W-:-:S00]  /*0560*/  BRA `(.L_x_0) ;  /* 0xfffffffc00fc7947 */ /* 0x000fc0000383ffff */
[----:B------:R-:W-:-:S00]  /*0570*/  NOP ;  /* 0x0000000000007918 */ /* 0x000fc00000000000 */
        /* <DEDUP_REMOVED lines=8> */
.L_x_1:


//--------------------- .nv.constant0.triton_poi_fused_convolution_14 --------------------------
	.section	.nv.constant0.triton_poi_fused_convolution_14,"a",@progbits
	.sectionflags	@""
	.align	4
.nv.constant0.triton_poi_fused_convolution_14:
	.zero		560
